//
// Generated by NVIDIA NVVM Compiler
//
// Compiler Build ID: CL-36424714
// Cuda compilation tools, release 13.0, V13.0.88
// Based on NVVM 20.0.0
//

.version 9.0
.target sm_100
.address_size 64

	// .globl	dot_kernel
// _ZZ10dot_kernelE5cache has been demoted

.visible .entry dot_kernel(
	.param .u64 .ptr .align 1 dot_kernel_param_0,
	.param .u64 .ptr .align 1 dot_kernel_param_1,
	.param .u64 .ptr .align 1 dot_kernel_param_2,
	.param .u32 dot_kernel_param_3
)
{
	.reg .pred 	%p<9>;
	.reg .b32 	%r<40>;
	.reg .b32 	%f<97>;
	.reg .b64 	%rd<20>;
	// demoted variable
	.shared .align 4 .b8 _ZZ10dot_kernelE5cache[4096];
	ld.param.u64 	%rd4, [dot_kernel_param_0];
	ld.param.u64 	%rd5, [dot_kernel_param_1];
	ld.param.u64 	%rd3, [dot_kernel_param_2];
	ld.param.u32 	%r15, [dot_kernel_param_3];
	cvta.to.global.u64 	%rd1, %rd5;
	cvta.to.global.u64 	%rd2, %rd4;
	mov.u32 	%r1, %tid.x;
	mov.u32 	%r16, %ctaid.x;
	mov.u32 	%r17, %ntid.x;
	mad.lo.s32 	%r2, %r16, %r17, %r1;
	mov.u32 	%r18, %nctaid.x;
	mul.lo.s32 	%r3, %r17, %r18;
	setp.ge.s32 	%p1, %r2, %r15;
	mov.f32 	%f95, 0f00000000;
	@%p1 bra 	$L__BB0_7;
	add.s32 	%r19, %r2, %r3;
	max.s32 	%r20, %r15, %r19;
	setp.lt.s32 	%p2, %r19, %r15;
	selp.u32 	%r21, 1, 0, %p2;
	add.s32 	%r22, %r19, %r21;
	sub.s32 	%r23, %r20, %r22;
	div.u32 	%r24, %r23, %r3;
	add.s32 	%r4, %r24, %r21;
	and.b32  	%r25, %r4, 3;
	setp.eq.s32 	%p3, %r25, 3;
	mov.f32 	%f95, 0f00000000;
	mov.u32 	%r37, %r2;
	@%p3 bra 	$L__BB0_4;
	add.s32 	%r26, %r4, 1;
	and.b32  	%r27, %r26, 3;
	neg.s32 	%r35, %r27;
	mov.f32 	%f95, 0f00000000;
	mov.u32 	%r37, %r2;
$L__BB0_3:
	.pragma "nounroll";
	mul.wide.s32 	%rd6, %r37, 4;
	add.s64 	%rd7, %rd1, %rd6;
	add.s64 	%rd8, %rd2, %rd6;
	ld.global.f32 	%f14, [%rd8];
	ld.global.f32 	%f15, [%rd7];
	fma.rn.f32 	%f95, %f14, %f15, %f95;
	add.s32 	%r37, %r37, %r3;
	add.s32 	%r35, %r35, 1;
	setp.ne.s32 	%p4, %r35, 0;
	@%p4 bra 	$L__BB0_3;
$L__BB0_4:
	setp.lt.u32 	%p5, %r4, 3;
	@%p5 bra 	$L__BB0_7;
	mul.wide.s32 	%rd12, %r3, 4;
	shl.b32 	%r28, %r3, 2;
$L__BB0_6:
	mul.wide.s32 	%rd9, %r37, 4;
	add.s64 	%rd10, %rd2, %rd9;
	ld.global.f32 	%f16, [%rd10];
	add.s64 	%rd11, %rd1, %rd9;
	ld.global.f32 	%f17, [%rd11];
	fma.rn.f32 	%f18, %f16, %f17, %f95;
	add.s64 	%rd13, %rd10, %rd12;
	ld.global.f32 	%f19, [%rd13];
	add.s64 	%rd14, %rd11, %rd12;
	ld.global.f32 	%f20, [%rd14];
	fma.rn.f32 	%f21, %f19, %f20, %f18;
	add.s64 	%rd15, %rd13, %rd12;
	ld.global.f32 	%f22, [%rd15];
	add.s64 	%rd16, %rd14, %rd12;
	ld.global.f32 	%f23, [%rd16];
	fma.rn.f32 	%f24, %f22, %f23, %f21;
	add.s64 	%rd17, %rd15, %rd12;
	ld.global.f32 	%f25, [%rd17];
	add.s64 	%rd18, %rd16, %rd12;
	ld.global.f32 	%f26, [%rd18];
	fma.rn.f32 	%f95, %f25, %f26, %f24;
	add.s32 	%r37, %r28, %r37;
	setp.lt.s32 	%p6, %r37, %r15;
	@%p6 bra 	$L__BB0_6;
$L__BB0_7:
	shl.b32 	%r29, %r1, 2;
	mov.u32 	%r30, _ZZ10dot_kernelE5cache;
	add.s32 	%r31, %r30, %r29;
	st.shared.f32 	[%r31], %f95;
	bar.sync 	0;
	setp.ne.s32 	%p7, %r2, 0;
	@%p7 bra 	$L__BB0_11;
	mov.f32 	%f96, 0f00000000;
	mov.b32 	%r39, 64;
$L__BB0_9:
	add.s32 	%r34, %r30, %r39;
	ld.shared.f32 	%f28, [%r34+-64];
	add.f32 	%f29, %f96, %f28;
	ld.shared.f32 	%f30, [%r34+-60];
	add.f32 	%f31, %f29, %f30;
	ld.shared.f32 	%f32, [%r34+-56];
	add.f32 	%f33, %f31, %f32;
	ld.shared.f32 	%f34, [%r34+-52];
	add.f32 	%f35, %f33, %f34;
	ld.shared.f32 	%f36, [%r34+-48];
	add.f32 	%f37, %f35, %f36;
	ld.shared.f32 	%f38, [%r34+-44];
	add.f32 	%f39, %f37, %f38;
	ld.shared.f32 	%f40, [%r34+-40];
	add.f32 	%f41, %f39, %f40;
	ld.shared.f32 	%f42, [%r34+-36];
	add.f32 	%f43, %f41, %f42;
	ld.shared.f32 	%f44, [%r34+-32];
	add.f32 	%f45, %f43, %f44;
	ld.shared.f32 	%f46, [%r34+-28];
	add.f32 	%f47, %f45, %f46;
	ld.shared.f32 	%f48, [%r34+-24];
	add.f32 	%f49, %f47, %f48;
	ld.shared.f32 	%f50, [%r34+-20];
	add.f32 	%f51, %f49, %f50;
	ld.shared.f32 	%f52, [%r34+-16];
	add.f32 	%f53, %f51, %f52;
	ld.shared.f32 	%f54, [%r34+-12];
	add.f32 	%f55, %f53, %f54;
	ld.shared.f32 	%f56, [%r34+-8];
	add.f32 	%f57, %f55, %f56;
	ld.shared.f32 	%f58, [%r34+-4];
	add.f32 	%f59, %f57, %f58;
	ld.shared.f32 	%f60, [%r34];
	add.f32 	%f61, %f59, %f60;
	ld.shared.f32 	%f62, [%r34+4];
	add.f32 	%f63, %f61, %f62;
	ld.shared.f32 	%f64, [%r34+8];
	add.f32 	%f65, %f63, %f64;
	ld.shared.f32 	%f66, [%r34+12];
	add.f32 	%f67, %f65, %f66;
	ld.shared.f32 	%f68, [%r34+16];
	add.f32 	%f69, %f67, %f68;
	ld.shared.f32 	%f70, [%r34+20];
	add.f32 	%f71, %f69, %f70;
	ld.shared.f32 	%f72, [%r34+24];
	add.f32 	%f73, %f71, %f72;
	ld.shared.f32 	%f74, [%r34+28];
	add.f32 	%f75, %f73, %f74;
	ld.shared.f32 	%f76, [%r34+32];
	add.f32 	%f77, %f75, %f76;
	ld.shared.f32 	%f78, [%r34+36];
	add.f32 	%f79, %f77, %f78;
	ld.shared.f32 	%f80, [%r34+40];
	add.f32 	%f81, %f79, %f80;
	ld.shared.f32 	%f82, [%r34+44];
	add.f32 	%f83, %f81, %f82;
	ld.shared.f32 	%f84, [%r34+48];
	add.f32 	%f85, %f83, %f84;
	ld.shared.f32 	%f86, [%r34+52];
	add.f32 	%f87, %f85, %f86;
	ld.shared.f32 	%f88, [%r34+56];
	add.f32 	%f89, %f87, %f88;
	ld.shared.f32 	%f90, [%r34+60];
	add.f32 	%f96, %f89, %f90;
	add.s32 	%r39, %r39, 128;
	setp.ne.s32 	%p8, %r39, 4160;
	@%p8 bra 	$L__BB0_9;
	cvta.to.global.u64 	%rd19, %rd3;
	st.global.f32 	[%rd19], %f96;
$L__BB0_11:
	ret;

}


// ===== COMPILED SASS (sm_100) =====

	.target	sm_100

	.elftype	@"ET_EXEC"


//--------------------- .note.nv.tkinfo           --------------------------
	.section	.note.nv.tkinfo,"",@"SHT_NOTE"
	.sectionflags	@"SHF_NOTE_NV_TKINFO"
	.tkinfo
        /*0018*/ 	.word	0x00000002
        /*0030*/ 	.string	""
        /*0030*/ 	.string	"ptxas"
        /*0030*/ 	.string	"Cuda compilation tools, release 13.0, V13.0.88"
        /*0030*/ 	.string	"Build cuda_13.0.r13.0/compiler.36424714_0"
        /*0030*/ 	.string	"-arch sm_100 -m 64 "



//--------------------- .note.nv.cuinfo           --------------------------
	.section	.note.nv.cuinfo,"",@"SHT_NOTE"
	.sectionflags	@"SHF_NOTE_NV_CUINFO"
        /*0018*/ 	.short	0x0002
        /*001a*/ 	.short	0x0064
        /*001c*/ 	.short	0x0082
	.zero		2


//--------------------- .nv.info                  --------------------------
	.section	.nv.info,"",@"SHT_CUDA_INFO"
	.align	4


	//----- nvinfo : EIATTR_REGCOUNT
	.align		4
        /*0000*/ 	.byte	0x04, 0x2f
        /*0002*/ 	.short	(.L_1 - .L_0)
	.align		4
.L_0:
        /*0004*/ 	.word	index@(dot_kernel)
        /*0008*/ 	.word	0x0000001a


	//----- nvinfo : EIATTR_FRAME_SIZE
	.align		4
.L_1:
        /*000c*/ 	.byte	0x04, 0x11
        /*000e*/ 	.short	(.L_3 - .L_2)
	.align		4
.L_2:
        /*0010*/ 	.word	index@(dot_kernel)
        /*0014*/ 	.word	0x00000000


	//----- nvinfo : EIATTR_MIN_STACK_SIZE
	.align		4
.L_3:
        /*0018*/ 	.byte	0x04, 0x12
        /*001a*/ 	.short	(.L_5 - .L_4)
	.align		4
.L_4:
        /*001c*/ 	.word	index@(dot_kernel)
        /*0020*/ 	.word	0x00000000
.L_5:


//--------------------- .nv.compat                --------------------------
	.section	.nv.compat,"",@"SHT_CUDA_COMPAT_INFO"
	.align	4
        /*0000*/ 	.byte	0x02, 0x09, 0x00, 0x00, 0x02, 0x02, 0x01, 0x00, 0x02, 0x05, 0x05, 0x00, 0x03, 0x07, 0x01, 0x01
        /*0010*/ 	.byte	0x02, 0x03, 0x00, 0x00, 0x02, 0x06, 0x01, 0x00, 0x04, 0x0b, 0x08, 0x00, 0x09, 0x00, 0x00, 0x00
        /*0020*/ 	.byte	0x00, 0x00, 0x00, 0x00


//--------------------- .nv.info.dot_kernel       --------------------------
	.section	.nv.info.dot_kernel,"",@"SHT_CUDA_INFO"
	.sectionflags	@""
	.align	4


	//----- nvinfo : EIATTR_CUDA_API_VERSION
	.align		4
        /*0000*/ 	.byte	0x04, 0x37
        /*0002*/ 	.short	(.L_7 - .L_6)
.L_6:
        /*0004*/ 	.word	0x00000082


	//----- nvinfo : EIATTR_KPARAM_INFO
	.align		4
.L_7:
        /*0008*/ 	.byte	0x04, 0x17
        /*000a*/ 	.short	(.L_9 - .L_8)
.L_8:
        /*000c*/ 	.word	0x00000000
        /*0010*/ 	.short	0x0003
        /*0012*/ 	.short	0x0018
        /*0014*/ 	.byte	0x00, 0xf0, 0x11, 0x00


	//----- nvinfo : EIATTR_KPARAM_INFO
	.align		4
.L_9:
        /*0018*/ 	.byte	0x04, 0x17
        /*001a*/ 	.short	(.L_11 - .L_10)
.L_10:
        /*001c*/ 	.word	0x00000000
        /*0020*/ 	.short	0x0002
        /*0022*/ 	.short	0x0010
        /*0024*/ 	.byte	0x00, 0xf5, 0x21, 0x00


	//----- nvinfo : EIATTR_KPARAM_INFO
	.align		4
.L_11:
        /*0028*/ 	.byte	0x04, 0x17
        /*002a*/ 	.short	(.L_13 - .L_12)
.L_12:
        /*002c*/ 	.word	0x00000000
        /*0030*/ 	.short	0x0001
        /*0032*/ 	.short	0x0008
        /*0034*/ 	.byte	0x00, 0xf5, 0x21, 0x00


	//----- nvinfo : EIATTR_KPARAM_INFO
	.align		4
.L_13:
        /*0038*/ 	.byte	0x04, 0x17
        /*003a*/ 	.short	(.L_15 - .L_14)
.L_14:
        /*003c*/ 	.word	0x00000000
        /*0040*/ 	.short	0x0000
        /*0042*/ 	.short	0x0000
        /*0044*/ 	.byte	0x00, 0xf5, 0x21, 0x00


	//----- nvinfo : EIATTR_SPARSE_MMA_MASK
	.align		4
.L_15:
        /*0048*/ 	.byte	0x03, 0x50
        /*004a*/ 	.short	0x0000


	//----- nvinfo : EIATTR_MAXREG_COUNT
	.align		4
        /*004c*/ 	.byte	0x03, 0x1b
        /*004e*/ 	.short	0x00ff


	//----- nvinfo : EIATTR_NUM_BARRIERS
	.align		4
        /*0050*/ 	.byte	0x02, 0x4c
        /*0052*/ 	.byte	0x01
	.zero		1


	//----- nvinfo : EIATTR_MERCURY_ISA_VERSION
	.align		4
        /*0054*/ 	.byte	0x03, 0x5f
        /*0056*/ 	.short	0x0101


	//----- nvinfo : EIATTR_VRC_CTA_INIT_COUNT
	.align		4
        /*0058*/ 	.byte	0x02, 0x4a
	.zero		1
	.zero		1


	//----- nvinfo : EIATTR_EXIT_INSTR_OFFSETS
	.align		4
        /*005c*/ 	.byte	0x04, 0x1c
        /*005e*/ 	.short	(.L_17 - .L_16)


	//   ....[0]....
.L_16:
        /*0060*/ 	.word	0x000005f0


	//   ....[1]....
        /*0064*/ 	.word	0x000008f0


	//----- nvinfo : EIATTR_CRS_STACK_SIZE
	.align		4
.L_17:
        /*0068*/ 	.byte	0x04, 0x1e
        /*006a*/ 	.short	(.L_19 - .L_18)
.L_18:
        /*006c*/ 	.word	0x00000000


	//----- nvinfo : EIATTR_CBANK_PARAM_SIZE
	.align		4
.L_19:
        /*0070*/ 	.byte	0x03, 0x19
        /*0072*/ 	.short	0x001c


	//----- nvinfo : EIATTR_PARAM_CBANK
	.align		4
        /*0074*/ 	.byte	0x04, 0x0a
        /*0076*/ 	.short	(.L_21 - .L_20)
	.align		4
.L_20:
        /*0078*/ 	.word	index@(.nv.constant0.dot_kernel)
        /*007c*/ 	.short	0x0380
        /*007e*/ 	.short	0x001c


	//----- nvinfo : EIATTR_SW_WAR
	.align		4
.L_21:
        /*0080*/ 	.byte	0x04, 0x36
        /*0082*/ 	.short	(.L_23 - .L_22)
.L_22:
        /*0084*/ 	.word	0x00000008
.L_23:


//--------------------- .nv.callgraph             --------------------------
	.section	.nv.callgraph,"",@"SHT_CUDA_CALLGRAPH"
	.align	4
	.sectionentsize	8
	.align		4
        /*0000*/ 	.word	0x00000000
	.align		4
        /*0004*/ 	.word	0xffffffff
	.align		4
        /*0008*/ 	.word	0x00000000
	.align		4
        /*000c*/ 	.word	0xfffffffe
	.align		4
        /*0010*/ 	.word	0x00000000
	.align		4
        /*0014*/ 	.word	0xfffffffd
	.align		4
        /*0018*/ 	.word	0x00000000
	.align		4
        /*001c*/ 	.word	0xfffffffc


//--------------------- .text.dot_kernel          --------------------------
	.section	.text.dot_kernel,"ax",@progbits
	.align	128
        .global         dot_kernel
        .type           dot_kernel,@function
        .size           dot_kernel,(.L_x_8 - dot_kernel)
        .other          dot_kernel,@"STO_CUDA_ENTRY STV_DEFAULT"
dot_kernel:
.text.dot_kernel:
[----:B------:R-:W-:Y:S01]  /*0000*/  LDC R1, c[0x0][0x37c] ;  /* 0x0000df00ff017b82 */ /* 0x000fe20000000800 */
[----:B------:R-:W0:Y:S07]  /*0010*/  S2R R0, SR_TID.X ;  /* 0x0000000000007919 */ /* 0x000e2e0000002100 */
[----:B------:R-:W0:Y:S01]  /*0020*/  S2UR UR4, SR_CTAID.X ;  /* 0x00000000000479c3 */ /* 0x000e220000002500 */
[----:B------:R-:W1:Y:S01]  /*0030*/  LDCU UR8, c[0x0][0x398] ;  /* 0x00007300ff0877ac */ /* 0x000e620008000800 */
[----:B------:R-:W-:Y:S01]  /*0040*/  BSSY.RECONVERGENT B0, `(.L_x_0) ;  /* 0x0000053000007945 */ /* 0x000fe20003800200 */
[----:B------:R-:W-:Y:S01]  /*0050*/  HFMA2 R5, -RZ, RZ, 0, 0 ;  /* 0x00000000ff057431 */ /* 0x000fe200000001ff */
[----:B------:R-:W2:Y:S04]  /*0060*/  LDCU.64 UR6, c[0x0][0x358] ;  /* 0x00006b00ff0677ac */ /* 0x000ea80008000a00 */
[----:B------:R-:W0:Y:S01]  /*0070*/  LDC R3, c[0x0][0x360] ;  /* 0x0000d800ff037b82 */ /* 0x000e220000000800 */
[----:B------:R-:W3:Y:S01]  /*0080*/  LDCU UR5, c[0x0][0x370] ;  /* 0x00006e00ff0577ac */ /* 0x000ee20008000800 */
[----:B0-----:R-:W-:-:S02]  /*0090*/  IMAD R2, R3, UR4, R0 ;  /* 0x0000000403027c24 */ /* 0x001fc4000f8e0200 */
[----:B---3--:R-:W-:-:S03]  /*00a0*/  IMAD R4, R3, UR5, RZ ;  /* 0x0000000503047c24 */ /* 0x008fc6000f8e02ff */
[----:B-1----:R-:W-:-:S13]  /*00b0*/  ISETP.GE.AND P0, PT, R2, UR8, PT ;  /* 0x0000000802007c0c */ /* 0x002fda000bf06270 */
[----:B--2---:R-:W-:Y:S05]  /*00c0*/  @P0 BRA `(.L_x_1) ;  /* 0x0000000400280947 */ /* 0x004fea0003800000 */
[----:B------:R-:W0:Y:S01]  /*00d0*/  I2F.U32.RP R9, R4 ;  /* 0x0000000400097306 */ /* 0x000e220000209000 */
[-C--:B------:R-:W-:Y:S01]  /*00e0*/  IADD3 R3, PT, PT, R2, R4.reuse, RZ ;  /* 0x0000000402037210 */ /* 0x080fe20007ffe0ff */
[----:B------:R-:W-:Y:S01]  /*00f0*/  BSSY.RECONVERGENT B1, `(.L_x_2) ;  /* 0x000002d000017945 */ /* 0x000fe20003800200 */
[----:B------:R-:W-:Y:S02]  /*0100*/  IADD3 R11, PT, PT, RZ, -R4, RZ ;  /* 0x80000004ff0b7210 */ /* 0x000fe40007ffe0ff */
[C---:B------:R-:W-:Y:S02]  /*0110*/  ISETP.GE.AND P0, PT, R3.reuse, UR8, PT ;  /* 0x0000000803007c0c */ /* 0x040fe4000bf06270 */
[----:B------:R-:W-:Y:S02]  /*0120*/  VIMNMX R8, PT, PT, R3, UR8, !PT ;  /* 0x0000000803087c48 */ /* 0x000fe4000ffe0100 */
[----:B------:R-:W-:Y:S02]  /*0130*/  SEL R5, RZ, 0x1, P0 ;  /* 0x00000001ff057807 */ /* 0x000fe40000000000 */
[----:B------:R-:W-:-:S02]  /*0140*/  ISETP.NE.U32.AND P2, PT, R4, RZ, PT ;  /* 0x000000ff0400720c */ /* 0x000fc40003f45070 */
[----:B------:R-:W-:Y:S01]  /*0150*/  IADD3 R3, PT, PT, R8, -R3, -R5 ;  /* 0x8000000308037210 */ /* 0x000fe20007ffe805 */
[----:B0-----:R-:W0:Y:S02]  /*0160*/  MUFU.RCP R9, R9 ;  /* 0x0000000900097308 */ /* 0x001e240000001000 */
[----:B0-----:R-:W-:-:S06]  /*0170*/  IADD3 R6, PT, PT, R9, 0xffffffe, RZ ;  /* 0x0ffffffe09067810 */ /* 0x001fcc0007ffe0ff */
[----:B------:R0:W1:Y:S02]  /*0180*/  F2I.FTZ.U32.TRUNC.NTZ R7, R6 ;  /* 0x0000000600077305 */ /* 0x000064000021f000 */
[----:B0-----:R-:W-:Y:S01]  /*0190*/  MOV R6, RZ ;  /* 0x000000ff00067202 */ /* 0x001fe20000000f00 */
[----:B-1----:R-:W-:-:S04]  /*01a0*/  IMAD R11, R11, R7, RZ ;  /* 0x000000070b0b7224 */ /* 0x002fc800078e02ff */
[----:B------:R-:W-:-:S06]  /*01b0*/  IMAD.HI.U32 R10, R7, R11, R6 ;  /* 0x0000000b070a7227 */ /* 0x000fcc00078e0006 */
[----:B------:R-:W-:-:S05]  /*01c0*/  IMAD.HI.U32 R10, R10, R3, RZ ;  /* 0x000000030a0a7227 */ /* 0x000fca00078e00ff */
[----:B------:R-:W-:-:S05]  /*01d0*/  IADD3 R6, PT, PT, -R10, RZ, RZ ;  /* 0x000000ff0a067210 */ /* 0x000fca0007ffe1ff */
[----:B------:R-:W-:-:S05]  /*01e0*/  IMAD R3, R4, R6, R3 ;  /* 0x0000000604037224 */ /* 0x000fca00078e0203 */
[----:B------:R-:W-:-:S13]  /*01f0*/  ISETP.GE.U32.AND P0, PT, R3, R4, PT ;  /* 0x000000040300720c */ /* 0x000fda0003f06070 */
[----:B------:R-:W-:Y:S02]  /*0200*/  @P0 IADD3 R3, PT, PT, -R4, R3, RZ ;  /* 0x0000000304030210 */ /* 0x000fe40007ffe1ff */
[----:B------:R-:W-:Y:S02]  /*0210*/  @P0 IADD3 R10, PT, PT, R10, 0x1, RZ ;  /* 0x000000010a0a0810 */ /* 0x000fe40007ffe0ff */
[----:B------:R-:W-:-:S13]  /*0220*/  ISETP.GE.U32.AND P1, PT, R3, R4, PT ;  /* 0x000000040300720c */ /* 0x000fda0003f26070 */
[----:B------:R-:W-:Y:S02]  /*0230*/  @P1 IADD3 R10, PT, PT, R10, 0x1, RZ ;  /* 0x000000010a0a1810 */ /* 0x000fe40007ffe0ff */
[----:B------:R-:W-:-:S04]  /*0240*/  @!P2 LOP3.LUT R10, RZ, R4, RZ, 0x33, !PT ;  /* 0x00000004ff0aa212 */ /* 0x000fc800078e33ff */
[----:B------:R-:W-:Y:S02]  /*0250*/  IADD3 R10, PT, PT, R5, R10, RZ ;  /* 0x0000000a050a7210 */ /* 0x000fe40007ffe0ff */
[----:B------:R-:W-:Y:S02]  /*0260*/  MOV R5, RZ ;  /* 0x000000ff00057202 */ /* 0x000fe40000000f00 */
[C---:B------:R-:W-:Y:S02]  /*0270*/  LOP3.LUT R3, R10.reuse, 0x3, RZ, 0xc0, !PT ;  /* 0x000000030a037812 */ /* 0x040fe400078ec0ff */
[----:B------:R-:W-:Y:S02]  /*0280*/  ISETP.GE.U32.AND P1, PT, R10, 0x3, PT ;  /* 0x000000030a00780c */ /* 0x000fe40003f26070 */
[----:B------:R-:W-:Y:S02]  /*0290*/  ISETP.NE.AND P0, PT, R3, 0x3, PT ;  /* 0x000000030300780c */ /* 0x000fe40003f05270 */
[----:B------:R-:W-:-:S11]  /*02a0*/  MOV R3, R2 ;  /* 0x0000000200037202 */ /* 0x000fd60000000f00 */
[----:B------:R-:W-:Y:S05]  /*02b0*/  @!P0 BRA `(.L_x_3) ;  /* 0x0000000000408947 */ /* 0x000fea0003800000 */
[----:B------:R-:W0:Y:S01]  /*02c0*/  LDC.64 R6, c[0x0][0x380] ;  /* 0x0000e000ff067b82 */ /* 0x000e220000000a00 */
[----:B------:R-:W-:Y:S02]  /*02d0*/  IADD3 R10, PT, PT, R10, 0x1, RZ ;  /* 0x000000010a0a7810 */ /* 0x000fe40007ffe0ff */
[----:B------:R-:W-:Y:S02]  /*02e0*/  MOV R5, RZ ;  /* 0x000000ff00057202 */ /* 0x000fe40000000f00 */
[----:B------:R-:W-:Y:S02]  /*02f0*/  LOP3.LUT R10, R10, 0x3, RZ, 0xc0, !PT ;  /* 0x000000030a0a7812 */ /* 0x000fe400078ec0ff */
[----:B------:R-:W-:Y:S01]  /*0300*/  MOV R3, R2 ;  /* 0x0000000200037202 */ /* 0x000fe20000000f00 */
[----:B------:R-:W1:Y:S01]  /*0310*/  LDC.64 R8, c[0x0][0x388] ;  /* 0x0000e200ff087b82 */ /* 0x000e620000000a00 */
[----:B------:R-:W-:-:S07]  /*0320*/  IADD3 R14, PT, PT, -R10, RZ, RZ ;  /* 0x000000ff0a0e7210 */ /* 0x000fce0007ffe1ff */
.L_x_4:
[----:B-1----:R-:W-:-:S04]  /*0330*/  IMAD.WIDE R10, R3, 0x4, R8 ;  /* 0x00000004030a7825 */ /* 0x002fc800078e0208 */
[----:B0-----:R-:W-:Y:S02]  /*0340*/  IMAD.WIDE R12, R3, 0x4, R6 ;  /* 0x00000004030c7825 */ /* 0x001fe400078e0206 */
[----:B------:R-:W2:Y:S04]  /*0350*/  LDG.E R10, desc[UR6][R10.64] ;  /* 0x000000060a0a7981 */ /* 0x000ea8000c1e1900 */
[----:B------:R-:W2:Y:S01]  /*0360*/  LDG.E R12, desc[UR6][R12.64] ;  /* 0x000000060c0c7981 */ /* 0x000ea2000c1e1900 */
[----:B------:R-:W-:Y:S02]  /*0370*/  IADD3 R14, PT, PT, R14, 0x1, RZ ;  /* 0x000000010e0e7810 */ /* 0x000fe40007ffe0ff */
[----:B------:R-:W-:Y:S02]  /*0380*/  IADD3 R3, PT, PT, R4, R3, RZ ;  /* 0x0000000304037210 */ /* 0x000fe40007ffe0ff */
[----:B------:R-:W-:Y:S01]  /*0390*/  ISETP.NE.AND P0, PT, R14, RZ, PT ;  /* 0x000000ff0e00720c */ /* 0x000fe20003f05270 */
[----:B--2---:R-:W-:-:S12]  /*03a0*/  FFMA R5, R12, R10, R5 ;  /* 0x0000000a0c057223 */ /* 0x004fd80000000005 */
[----:B------:R-:W-:Y:S05]  /*03b0*/  @P0 BRA `(.L_x_4) ;  /* 0xfffffffc00dc0947 */ /* 0x000fea000383ffff */
.L_x_3:
[----:B------:R-:W-:Y:S05]  /*03c0*/  BSYNC.RECONVERGENT B1 ;  /* 0x0000000000017941 */ /* 0x000fea0003800200 */
.L_x_2:
[----:B------:R-:W-:Y:S05]  /*03d0*/  @!P1 BRA `(.L_x_1) ;  /* 0x0000000000649947 */ /* 0x000fea0003800000 */
.L_x_5:
[----:B------:R-:W0:Y:S08]  /*03e0*/  LDC.64 R6, c[0x0][0x380] ;  /* 0x0000e000ff067b82 */ /* 0x000e300000000a00 */
[----:B------:R-:W1:Y:S01]  /*03f0*/  LDC.64 R8, c[0x0][0x388] ;  /* 0x0000e200ff087b82 */ /* 0x000e620000000a00 */
[----:B0-----:R-:W-:-:S04]  /*0400*/  IMAD.WIDE R18, R3, 0x4, R6 ;  /* 0x0000000403127825 */ /* 0x001fc800078e0206 */
[----:B------:R-:W-:Y:S02]  /*0410*/  IMAD.WIDE R10, R4, 0x4, R18 ;  /* 0x00000004040a7825 */ /* 0x000fe400078e0212 */
[----:B------:R-:W2:Y:S02]  /*0420*/  LDG.E R18, desc[UR6][R18.64] ;  /* 0x0000000612127981 */ /* 0x000ea4000c1e1900 */
[----:B-1----:R-:W-:-:S04]  /*0430*/  IMAD.WIDE R20, R3, 0x4, R8 ;  /* 0x0000000403147825 */ /* 0x002fc800078e0208 */
[C---:B------:R-:W-:Y:S02]  /*0440*/  IMAD.WIDE R12, R4.reuse, 0x4, R20 ;  /* 0x00000004040c7825 */ /* 0x040fe400078e0214 */
[----:B------:R-:W2:Y:S02]  /*0450*/  LDG.E R20, desc[UR6][R20.64] ;  /* 0x0000000614147981 */ /* 0x000ea4000c1e1900 */
[C---:B------:R-:W-:Y:S02]  /*0460*/  IMAD.WIDE R14, R4.reuse, 0x4, R10 ;  /* 0x00000004040e7825 */ /* 0x040fe400078e020a */
[----:B------:R-:W3:Y:S02]  /*0470*/  LDG.E R11, desc[UR6][R10.64] ;  /* 0x000000060a0b7981 */ /* 0x000ee4000c1e1900 */
[C---:B------:R-:W-:Y:S02]  /*0480*/  IMAD.WIDE R6, R4.reuse, 0x4, R12 ;  /* 0x0000000404067825 */ /* 0x040fe400078e020c */
[----:B------:R-:W3:Y:S02]  /*0490*/  LDG.E R12, desc[UR6][R12.64] ;  /* 0x000000060c0c7981 */ /* 0x000ee4000c1e1900 */
[----:B------:R-:W-:-:S02]  /*04a0*/  IMAD.WIDE R16, R4, 0x4, R14 ;  /* 0x0000000404107825 */ /* 0x000fc400078e020e */
[----:B------:R-:W4:Y:S02]  /*04b0*/  LDG.E R23, desc[UR6][R14.64] ;  /* 0x000000060e177981 */ /* 0x000f24000c1e1900 */
[C---:B------:R-:W-:Y:S02]  /*04c0*/  IMAD.WIDE R8, R4.reuse, 0x4, R6 ;  /* 0x0000000404087825 */ /* 0x040fe400078e0206 */
[----:B------:R-:W4:Y:S04]  /*04d0*/  LDG.E R6, desc[UR6][R6.64] ;  /* 0x0000000606067981 */ /* 0x000f28000c1e1900 */
[----:B------:R-:W5:Y:S04]  /*04e0*/  LDG.E R17, desc[UR6][R16.64] ;  /* 0x0000000610117981 */ /* 0x000f68000c1e1900 */
[----:B------:R-:W5:Y:S01]  /*04f0*/  LDG.E R8, desc[UR6][R8.64] ;  /* 0x0000000608087981 */ /* 0x000f62000c1e1900 */
[----:B------:R-:W-:-:S04]  /*0500*/  LEA R3, R4, R3, 0x2 ;  /* 0x0000000304037211 */ /* 0x000fc800078e10ff */
[----:B------:R-:W-:Y:S01]  /*0510*/  ISETP.GE.AND P0, PT, R3, UR8, PT ;  /* 0x0000000803007c0c */ /* 0x000fe2000bf06270 */
[----:B--2---:R-:W-:-:S04]  /*0520*/  FFMA R18, R18, R20, R5 ;  /* 0x0000001412127223 */ /* 0x004fc80000000005 */
[----:B---3--:R-:W-:-:S04]  /*0530*/  FFMA R18, R11, R12, R18 ;  /* 0x0000000c0b127223 */ /* 0x008fc80000000012 */
[----:B----4-:R-:W-:-:S04]  /*0540*/  FFMA R18, R23, R6, R18 ;  /* 0x0000000617127223 */ /* 0x010fc80000000012 */
[----:B-----5:R-:W-:Y:S01]  /*0550*/  FFMA R5, R17, R8, R18 ;  /* 0x0000000811057223 */ /* 0x020fe20000000012 */
[----:B------:R-:W-:Y:S06]  /*0560*/  @!P0 BRA `(.L_x_5) ;  /* 0xfffffffc009c8947 */ /* 0x000fec000383ffff */
.L_x_1:
[----:B------:R-:W-:Y:S05]  /*0570*/  BSYNC.RECONVERGENT B0 ;  /* 0x0000000000007941 */ /* 0x000fea0003800200 */
.L_x_0:
[----:B------:R-:W0:Y:S01]  /*0580*/  S2UR UR5, SR_CgaCtaId ;  /* 0x00000000000579c3 */ /* 0x000e220000008800 */
[----:B------:R-:W-:Y:S01]  /*0590*/  UMOV UR4, 0x400 ;  /* 0x0000040000047882 */ /* 0x000fe20000000000 */
[----:B------:R-:W-:Y:S01]  /*05a0*/  ISETP.NE.AND P0, PT, R2, RZ, PT ;  /* 0x000000ff0200720c */ /* 0x000fe20003f05270 */
[----:B0-----:R-:W-:-:S06]  /*05b0*/  ULEA UR4, UR5, UR4, 0x18 ;  /* 0x0000000405047291 */ /* 0x001fcc000f8ec0ff */
[----:B------:R-:W-:-:S05]  /*05c0*/  LEA R0, R0, UR4, 0x2 ;  /* 0x0000000400007c11 */ /* 0x000fca000f8e10ff */
[----:B------:R0:W-:Y:S01]  /*05d0*/  STS [R0], R5 ;  /* 0x0000000500007388 */ /* 0x0001e20000000800 */
[----:B------:R-:W-:Y:S06]  /*05e0*/  BAR.SYNC.DEFER_BLOCKING 0x0 ;  /* 0x0000000000007b1d */ /* 0x000fec0000010000 */
[----:B------:R-:W-:Y:S05]  /*05f0*/  @P0 EXIT ;  /* 0x000000000000094d */ /* 0x000fea0003800000 */
[----:B------:R-:W-:Y:S01]  /*0600*/  HFMA2 R7, -RZ, RZ, 0, 0 ;  /* 0x00000000ff077431 */ /* 0x000fe200000001ff */
[----:B0-----:R-:W-:-:S07]  /*0610*/  MOV R0, 0x40 ;  /* 0x0000004000007802 */ /* 0x001fce0000000f00 */
.L_x_6:
[----:B------:R-:W0:Y:S04]  /*0620*/  LDS.128 R12, [R0+UR4+-0x40] ;  /* 0xffffc004000c7984 */ /* 0x000e280008000c00 */
[----:B------:R-:W1:Y:S04]  /*0630*/  LDS.128 R16, [R0+UR4+-0x30] ;  /* 0xffffd00400107984 */ /* 0x000e680008000c00 */
[----:B------:R-:W2:Y:S01]  /*0640*/  LDS.128 R8, [R0+UR4+-0x20] ;  /* 0xffffe00400087984 */ /* 0x000ea20008000c00 */
[----:B0-----:R-:W-:-:S03]  /*0650*/  FADD R12, R12, R7 ;  /* 0x000000070c0c7221 */ /* 0x001fc60000000000 */
[----:B------:R-:W0:Y:S01]  /*0660*/  LDS.128 R4, [R0+UR4+-0x10] ;  /* 0xfffff00400047984 */ /* 0x000e220008000c00 */
[----:B------:R-:W-:-:S04]  /*0670*/  FADD R13, R12, R13 ;  /* 0x0000000d0c0d7221 */ /* 0x000fc80000000000 */
[----:B------:R-:W-:-:S04]  /*0680*/  FADD R14, R13, R14 ;  /* 0x0000000e0d0e7221 */ /* 0x000fc80000000000 */
[----:B------:R-:W-:-:S04]  /*0690*/  FADD R15, R14, R15 ;  /* 0x0000000f0e0f7221 */ /* 0x000fc80000000000 */
[----:B-1----:R-:W-:Y:S02]  /*06a0*/  FADD R16, R15, R16 ;  /* 0x000000100f107221 */ /* 0x002fe40000000000 */
[----:B------:R-:W1:Y:S02]  /*06b0*/  LDS.128 R12, [R0+UR4] ;  /* 0x00000004000c7984 */ /* 0x000e640008000c00 */
[----:B------:R-:W-:-:S04]  /*06c0*/  FADD R17, R16, R17 ;  /* 0x0000001110117221 */ /* 0x000fc80000000000 */
[----:B------:R-:W-:-:S04]  /*06d0*/  FADD R18, R17, R18 ;  /* 0x0000001211127221 */ /* 0x000fc80000000000 */
[----:B------:R-:W-:-:S04]  /*06e0*/  FADD R19, R18, R19 ;  /* 0x0000001312137221 */ /* 0x000fc80000000000 */
[----:B--2---:R-:W-:Y:S02]  /*06f0*/  FADD R8, R19, R8 ;  /* 0x0000000813087221 */ /* 0x004fe40000000000 */
[----:B------:R-:W2:Y:S02]  /*0700*/  LDS.128 R16, [R0+UR4+0x10] ;  /* 0x0000100400107984 */ /* 0x000ea40008000c00 */
[----:B------:R-:W-:-:S04]  /*0710*/  FADD R9, R8, R9 ;  /* 0x0000000908097221 */ /* 0x000fc80000000000 */
[----:B------:R-:W-:-:S04]  /*0720*/  FADD R10, R9, R10 ;  /* 0x0000000a090a7221 */ /* 0x000fc80000000000 */
[----:B------:R-:W-:-:S04]  /*0730*/  FADD R11, R10, R11 ;  /* 0x0000000b0a0b7221 */ /* 0x000fc80000000000 */
[----:B0-----:R-:W-:Y:S02]  /*0740*/  FADD R4, R11, R4 ;  /* 0x000000040b047221 */ /* 0x001fe40000000000 */
[----:B------:R-:W0:Y:S02]  /*0750*/  LDS.128 R8, [R0+UR4+0x20] ;  /* 0x0000200400087984 */ /* 0x000e240008000c00 */
[----:B------:R-:W-:-:S04]  /*0760*/  FADD R5, R4, R5 ;  /* 0x0000000504057221 */ /* 0x000fc80000000000 */
[----:B------:R-:W-:-:S04]  /*0770*/  FADD R6, R5, R6 ;  /* 0x0000000605067221 */ /* 0x000fc80000000000 */
[----:B------:R-:W-:-:S04]  /*0780*/  FADD R7, R6, R7 ;  /* 0x0000000706077221 */ /* 0x000fc80000000000 */
[----:B-1----:R-:W-:Y:S02]  /*0790*/  FADD R12, R7, R12 ;  /* 0x0000000c070c7221 */ /* 0x002fe40000000000 */
[----:B------:R1:W3:Y:S02]  /*07a0*/  LDS.128 R4, [R0+UR4+0x30] ;  /* 0x0000300400047984 */ /* 0x0002e40008000c00 */
[----:B------:R-:W-:-:S04]  /*07b0*/  FADD R13, R12, R13 ;  /* 0x0000000d0c0d7221 */ /* 0x000fc80000000000 */
[----:B------:R-:W-:Y:S01]  /*07c0*/  FADD R14, R13, R14 ;  /* 0x0000000e0d0e7221 */ /* 0x000fe20000000000 */
[----:B-1----:R-:W-:-:S03]  /*07d0*/  IADD3 R0, PT, PT, R0, 0x80, RZ ;  /* 0x0000008000007810 */ /* 0x002fc60007ffe0ff */
[----:B------:R-:W-:Y:S01]  /*07e0*/  FADD R15, R14, R15 ;  /* 0x0000000f0e0f7221 */ /* 0x000fe20000000000 */
[----:B------:R-:W-:-:S03]  /*07f0*/  ISETP.NE.AND P0, PT, R0, 0x1040, PT ;  /* 0x000010400000780c */ /* 0x000fc60003f05270 */
[----:B--2---:R-:W-:-:S04]  /*0800*/  FADD R16, R15, R16 ;  /* 0x000000100f107221 */ /* 0x004fc80000000000 */
[----:B------:R-:W-:-:S04]  /*0810*/  FADD R17, R16, R17 ;  /* 0x0000001110117221 */ /* 0x000fc80000000000 */
[----:B------:R-:W-:-:S04]  /*0820*/  FADD R18, R17, R18 ;  /* 0x0000001211127221 */ /* 0x000fc80000000000 */
[----:B------:R-:W-:-:S04]  /*0830*/  FADD R19, R18, R19 ;  /* 0x0000001312137221 */ /* 0x000fc80000000000 */
[----:B0-----:R-:W-:-:S04]  /*0840*/  FADD R8, R19, R8 ;  /* 0x0000000813087221 */ /* 0x001fc80000000000 */
[----:B------:R-:W-:-:S04]  /*0850*/  FADD R9, R8, R9 ;  /* 0x0000000908097221 */ /* 0x000fc80000000000 */
[----:B------:R-:W-:-:S04]  /*0860*/  FADD R10, R9, R10 ;  /* 0x0000000a090a7221 */ /* 0x000fc80000000000 */
[----:B------:R-:W-:-:S04]  /*0870*/  FADD R11, R10, R11 ;  /* 0x0000000b0a0b7221 */ /* 0x000fc80000000000 */
[----:B---3--:R-:W-:-:S04]  /*0880*/  FADD R4, R11, R4 ;  /* 0x000000040b047221 */ /* 0x008fc80000000000 */
[----:B------:R-:W-:-:S04]  /*0890*/  FADD R5, R4, R5 ;  /* 0x0000000504057221 */ /* 0x000fc80000000000 */
[----:B------:R-:W-:-:S04]  /*08a0*/  FADD R6, R5, R6 ;  /* 0x0000000605067221 */ /* 0x000fc80000000000 */
[----:B------:R-:W-:Y:S01]  /*08b0*/  FADD R7, R6, R7 ;  /* 0x0000000706077221 */ /* 0x000fe20000000000 */
[----:B------:R-:W-:Y:S06]  /*08c0*/  @P0 BRA `(.L_x_6) ;  /* 0xfffffffc00540947 */ /* 0x000fec000383ffff */
[----:B------:R-:W0:Y:S02]  /*08d0*/  LDC.64 R2, c[0x0][0x390] ;  /* 0x0000e400ff027b82 */ /* 0x000e240000000a00 */
[----:B0-----:R-:W-:Y:S01]  /*08e0*/  STG.E desc[UR6][R2.64], R7 ;  /* 0x0000000702007986 */ /* 0x001fe2000c101906 */
[----:B------:R-:W-:Y:S05]  /*08f0*/  EXIT ;  /* 0x000000000000794d */ /* 0x000fea0003800000 */
.L_x_7:
[----:B------:R-:W-:-:S00]  /*0900*/  BRA `(.L_x_7) ;  /* 0xfffffffc00fc7947 */ /* 0x000fc0000383ffff */
[----:B------:R-:W-:-:S00]  /*0910*/  NOP ;  /* 0x0000000000007918 */ /* 0x000fc00000000000 */
        /* <DEDUP_REMOVED lines=14> */
.L_x_8:


//--------------------- .nv.shared.dot_kernel     --------------------------
	.section	.nv.shared.dot_kernel,"aw",@nobits
	.sectionflags	@""
	.align	4
.nv.shared.dot_kernel:
	.zero		5120


//--------------------- .nv.shared.reserved.0     --------------------------
	.section	.nv.shared.reserved.0,"aw",@nobits
	.weak		__nv_reservedSMEM_offset_0_alias
	.size		__nv_reservedSMEM_offset_0_alias, 0, 64
	.other		__nv_reservedSMEM_offset_0_alias,@"STO_CUDA_RESERVED_SHARED STV_DEFAULT"
__nv_reservedSMEM_offset_0_alias:
	.zero		0
	.zero		64


//--------------------- .nv.constant0.dot_kernel  --------------------------
	.section	.nv.constant0.dot_kernel,"a",@progbits
	.sectionflags	@""
	.align	4
.nv.constant0.dot_kernel:
	.zero		924


//--------------------- SYMBOLS --------------------------

	.type		.nv.reservedSmem.offset0,@object
	.size		.nv.reservedSmem.offset0,0x4
	.type		.nv.reservedSmem.cap,@object
	.size		.nv.reservedSmem.cap,0x4
